	.headerflags	@"EF_CUDA_TEXMODE_UNIFIED EF_CUDA_64BIT_ADDRESS EF_CUDA_ACCELERATORS EF_CUDA_SM90 EF_CUDA_VIRTUAL_SM(EF_CUDA_SM90)"
	.elftype	@"ET_EXEC"


//--------------------- .nv.info                  --------------------------
	.section	.nv.info,"",@"SHT_CUDA_INFO"
	.align	4


	//----- nvinfo : EIATTR_REGCOUNT
	.align		4
        /*0000*/ 	.byte	0x04, 0x2f
        /*0002*/ 	.short	(.L_3 - .L_2)
	.align		4
.L_2:
        /*0004*/ 	.word	index@(triton_poi_fused__native_batch_norm_legit_no_training_relu_39)
        /*0008*/ 	.word	0x00000020


	//----- nvinfo : EIATTR_MIN_STACK_SIZE
	.align		4
.L_3:
        /*000c*/ 	.byte	0x04, 0x12
        /*000e*/ 	.short	(.L_5 - .L_4)
	.align		4
.L_4:
        /*0010*/ 	.word	index@(triton_poi_fused__native_batch_norm_legit_no_training_relu_39)
        /*0014*/ 	.word	0x00000000


	//----- nvinfo : EIATTR_FRAME_SIZE
	.align		4
.L_5:
        /*0018*/ 	.byte	0x04, 0x11
        /*001a*/ 	.short	(.L_7 - .L_6)
	.align		4
.L_6:
        /*001c*/ 	.word	index@(triton_poi_fused__native_batch_norm_legit_no_training_relu_39)
        /*0020*/ 	.word	0x00000000


	//----- nvinfo : EIATTR_MIN_STACK_SIZE
	.align		4
.L_7:
        /*0024*/ 	.byte	0x04, 0x12
        /*0026*/ 	.short	(.L_9 - .L_8)
	.align		4
.L_8:
        /*0028*/ 	.word	index@(triton_poi_fused__native_batch_norm_legit_no_training_relu_39)
        /*002c*/ 	.word	0x00000000
.L_9:


//--------------------- .nv.info.triton_poi_fused__native_batch_norm_legit_no_training_relu_39 --------------------------
	.section	.nv.info.triton_poi_fused__native_batch_norm_legit_no_training_relu_39,"",@"SHT_CUDA_INFO"
	.sectionflags	@""
	.align	4


	//----- nvinfo : EIATTR_CUDA_API_VERSION
	.align		4
        /*0000*/ 	.byte	0x04, 0x37
        /*0002*/ 	.short	(.L_11 - .L_10)
.L_10:
        /*0004*/ 	.word	0x0000007c


	//----- nvinfo : EIATTR_KPARAM_INFO
	.align		4
.L_11:
        /*0008*/ 	.byte	0x04, 0x17
        /*000a*/ 	.short	(.L_13 - .L_12)
.L_12:
        /*000c*/ 	.word	0x00000000
        /*0010*/ 	.short	0x0006
        /*0012*/ 	.short	0x0030
        /*0014*/ 	.byte	0x00, 0xf0, 0x11, 0x00


	//----- nvinfo : EIATTR_KPARAM_INFO
	.align		4
.L_13:
        /*0018*/ 	.byte	0x04, 0x17
        /*001a*/ 	.short	(.L_15 - .L_14)
.L_14:
        /*001c*/ 	.word	0x00000000
        /*0020*/ 	.short	0x0005
        /*0022*/ 	.short	0x0028
        /*0024*/ 	.byte	0x00, 0xf4, 0x21, 0x00


	//----- nvinfo : EIATTR_KPARAM_INFO
	.align		4
.L_15:
        /*0028*/ 	.byte	0x04, 0x17
        /*002a*/ 	.short	(.L_17 - .L_16)
.L_16:
        /*002c*/ 	.word	0x00000000
        /*0030*/ 	.short	0x0004
        /*0032*/ 	.short	0x0020
        /*0034*/ 	.byte	0x00, 0xf4, 0x21, 0x00


	//----- nvinfo : EIATTR_KPARAM_INFO
	.align		4
.L_17:
        /*0038*/ 	.byte	0x04, 0x17
        /*003a*/ 	.short	(.L_19 - .L_18)
.L_18:
        /*003c*/ 	.word	0x00000000
        /*0040*/ 	.short	0x0003
        /*0042*/ 	.short	0x0018
        /*0044*/ 	.byte	0x00, 0xf4, 0x21, 0x00


	//----- nvinfo : EIATTR_KPARAM_INFO
	.align		4
.L_19:
        /*0048*/ 	.byte	0x04, 0x17
        /*004a*/ 	.short	(.L_21 - .L_20)
.L_20:
        /*004c*/ 	.word	0x00000000
        /*0050*/ 	.short	0x0002
        /*0052*/ 	.short	0x0010
        /*0054*/ 	.byte	0x00, 0xf4, 0x21, 0x00


	//----- nvinfo : EIATTR_KPARAM_INFO
	.align		4
.L_21:
        /*0058*/ 	.byte	0x04, 0x17
        /*005a*/ 	.short	(.L_23 - .L_22)
.L_22:
        /*005c*/ 	.word	0x00000000
        /*0060*/ 	.short	0x0001
        /*0062*/ 	.short	0x0008
        /*0064*/ 	.byte	0x00, 0xf4, 0x21, 0x00


	//----- nvinfo : EIATTR_KPARAM_INFO
	.align		4
.L_23:
        /*0068*/ 	.byte	0x04, 0x17
        /*006a*/ 	.short	(.L_25 - .L_24)
.L_24:
        /*006c*/ 	.word	0x00000000
        /*0070*/ 	.short	0x0000
        /*0072*/ 	.short	0x0000
        /*0074*/ 	.byte	0x00, 0xf4, 0x21, 0x00


	//----- nvinfo : EIATTR_SPARSE_MMA_MASK
	.align		4
.L_25:
        /*0078*/ 	.byte	0x03, 0x50
        /*007a*/ 	.short	0x0000


	//----- nvinfo : EIATTR_MAXREG_COUNT
	.align		4
        /*007c*/ 	.byte	0x03, 0x1b
        /*007e*/ 	.short	0x00ff


	//----- nvinfo : EIATTR_EXIT_INSTR_OFFSETS
	.align		4
        /*0080*/ 	.byte	0x04, 0x1c
        /*0082*/ 	.short	(.L_27 - .L_26)


	//   ....[0]....
.L_26:
        /*0084*/ 	.word	0x00000ba0


	//   ....[1]....
        /*0088*/ 	.word	0x00000bc0


	//----- nvinfo : EIATTR_REQNTID
	.align		4
.L_27:
        /*008c*/ 	.byte	0x04, 0x10
        /*008e*/ 	.short	(.L_29 - .L_28)
.L_28:
        /*0090*/ 	.word	0x00000080
        /*0094*/ 	.word	0x00000001
        /*0098*/ 	.word	0x00000001


	//----- nvinfo : EIATTR_CBANK_PARAM_SIZE
	.align		4
.L_29:
        /*009c*/ 	.byte	0x03, 0x19
        /*009e*/ 	.short	0x0034


	//----- nvinfo : EIATTR_PARAM_CBANK
	.align		4
        /*00a0*/ 	.byte	0x04, 0x0a
        /*00a2*/ 	.short	(.L_31 - .L_30)
	.align		4
.L_30:
        /*00a4*/ 	.word	index@(.nv.constant0.triton_poi_fused__native_batch_norm_legit_no_training_relu_39)
        /*00a8*/ 	.short	0x0210
        /*00aa*/ 	.short	0x0034


	//----- nvinfo : EIATTR_SW_WAR
	.align		4
.L_31:
        /*00ac*/ 	.byte	0x04, 0x36
        /*00ae*/ 	.short	(.L_33 - .L_32)
.L_32:
        /*00b0*/ 	.word	0x00000008
.L_33:


//--------------------- .nv.callgraph             --------------------------
	.section	.nv.callgraph,"",@"SHT_CUDA_CALLGRAPH"
	.align	4
	.sectionentsize	8
	.align		4
        /*0000*/ 	.word	0x00000000
	.align		4
        /*0004*/ 	.word	0xffffffff
	.align		4
        /*0008*/ 	.word	0x00000000
	.align		4
        /*000c*/ 	.word	0xfffffffe
	.align		4
        /*0010*/ 	.word	0x00000000
	.align		4
        /*0014*/ 	.word	0xfffffffd
	.align		4
        /*0018*/ 	.word	0x00000000
	.align		4
        /*001c*/ 	.word	0xfffffffc


//--------------------- .nv.constant4             --------------------------
	.section	.nv.constant4,"a",@progbits
	.align	8
	.align		8
.nv.constant4:
        /*0000*/ 	.dword	_$_str
	.align		8
        /*0008*/ 	.dword	_$_str_$_2


//--------------------- .text.triton_poi_fused__native_batch_norm_legit_no_training_relu_39 --------------------------
	.section	.text.triton_poi_fused__native_batch_norm_legit_no_training_relu_39,"ax",@progbits
	.align	128
        .global         triton_poi_fused__native_batch_norm_legit_no_training_relu_39
        .type           triton_poi_fused__native_batch_norm_legit_no_training_relu_39,@function
        .size           triton_poi_fused__native_batch_norm_legit_no_training_relu_39,(.L_x_1 - triton_poi_fused__native_batch_norm_legit_no_training_relu_39)
        .other          triton_poi_fused__native_batch_norm_legit_no_training_relu_39,@"STO_CUDA_ENTRY STV_DEFAULT"
triton_poi_fused__native_batch_norm_legit_no_training_relu_39:
.text.triton_poi_fused__native_batch_norm_legit_no_training_relu_39:
[----:B------:R-:W0:Y:S02]  /*0000*/  LDC R1, c[0x0][0x28] ;  /* 0x00000a00ff017b82 */ /* 0x000e240000000800 */
[----:B------:R-:W1:Y:S01]  /*0010*/  S2R R0, SR_TID.X ;  /* 0x0000000000007919 */ /* 0x000e620000002100 */
[----:B------:R-:W2:Y:S01]  /*0020*/  LDC.64 R28, c[0x0][0x210] ;  /* 0x00008400ff1c7b82 */ /* 0x000ea20000000a00 */
[----:B------:R-:W-:Y:S02]  /*0030*/  CS2R R4, SRZ ;  /* 0x0000000000047805 */ /* 0x000fe4000001ff00 */
[----:B------:R-:W-:Y:S01]  /*0040*/  CS2R R6, SRZ ;  /* 0x0000000000067805 */ /* 0x000fe2000001ff00 */
[----:B------:R-:W3:Y:S01]  /*0050*/  S2R R3, SR_CTAID.X ;  /* 0x0000000000037919 */ /* 0x000ee20000002500 */
[----:B------:R-:W-:Y:S02]  /*0060*/  CS2R R8, SRZ ;  /* 0x0000000000087805 */ /* 0x000fe4000001ff00 */
[----:B------:R-:W-:Y:S01]  /*0070*/  CS2R R10, SRZ ;  /* 0x00000000000a7805 */ /* 0x000fe2000001ff00 */
[----:B------:R-:W-:Y:S01]  /*0080*/  ULDC.64 UR4, c[0x0][0x208] ;  /* 0x0000820000047ab9 */ /* 0x000fe20000000a00 */
[----:B------:R-:W4:Y:S08]  /*0090*/  LDC.64 R20, c[0x0][0x218] ;  /* 0x00008600ff147b82 */ /* 0x000f300000000a00 */
[----:B------:R-:W5:Y:S01]  /*00a0*/  LDC.64 R26, c[0x0][0x220] ;  /* 0x00008800ff1a7b82 */ /* 0x000f620000000a00 */
[----:B-1----:R-:W-:-:S04]  /*00b0*/  SHF.L.U32 R0, R0, 0x2, RZ ;  /* 0x0000000200007819 */ /* 0x002fc800000006ff */
[----:B------:R-:W-:-:S04]  /*00c0*/  LOP3.LUT R0, R0, 0x1fc, RZ, 0xc0, !PT ;  /* 0x000001fc00007812 */ /* 0x000fc800078ec0ff */
[----:B---3--:R-:W-:-:S04]  /*00d0*/  LEA R0, R3, R0, 0xa ;  /* 0x0000000003007211 */ /* 0x008fc800078e50ff */
[C---:B------:R-:W-:Y:S01]  /*00e0*/  ISETP.GE.AND P1, PT, R0.reuse, 0x8ca00, PT ;  /* 0x0008ca000000780c */ /* 0x040fe20003f26270 */
[----:B------:R-:W-:-:S04]  /*00f0*/  IMAD.HI R2, R0, 0x66666667, RZ ;  /* 0x6666666700027827 */ /* 0x000fc800078e02ff */
[----:B--2---:R-:W-:Y:S01]  /*0100*/  IMAD.WIDE R28, R0, 0x4, R28 ;  /* 0x00000004001c7825 */ /* 0x004fe200078e021c */
[----:B------:R-:W-:-:S04]  /*0110*/  SHF.R.U32.HI R3, RZ, 0x1f, R2 ;  /* 0x0000001fff037819 */ /* 0x000fc80000011602 */
[----:B------:R-:W-:-:S03]  /*0120*/  LEA.HI.SX32 R3, R2, R3, 0x1a ;  /* 0x0000000302037211 */ /* 0x000fc600078fd2ff */
[----:B------:R-:W2:Y:S02]  /*0130*/  @!P1 LDG.E.128 R8, desc[UR4][R28.64] ;  /* 0x000000041c089981 */ /* 0x000ea4000c1e1d00 */
[----:B------:R-:W-:-:S04]  /*0140*/  IMAD R2, R3, -0xa0, R0 ;  /* 0xffffff6003027824 */ /* 0x000fc800078e0200 */
[----:B----4-:R-:W-:-:S05]  /*0150*/  IMAD.WIDE R12, R2, 0x4, R20 ;  /* 0x00000004020c7825 */ /* 0x010fca00078e0214 */
[----:B------:R1:W2:Y:S01]  /*0160*/  @!P1 LDG.E.EL.128 R4, desc[UR4][R12.64] ;  /* 0x000000040c049981 */ /* 0x0002a2000c2e1d00 */
[----:B------:R-:W-:-:S05]  /*0170*/  IADD3 R3, R0, 0x200, RZ ;  /* 0x0000020000037810 */ /* 0x000fca0007ffe0ff */
[----:B------:R-:W-:-:S05]  /*0180*/  IMAD.HI R14, R3, 0x66666667, RZ ;  /* 0x66666667030e7827 */ /* 0x000fca00078e02ff */
[----:B------:R-:W-:-:S04]  /*0190*/  SHF.R.U32.HI R15, RZ, 0x1f, R14 ;  /* 0x0000001fff0f7819 */ /* 0x000fc8000001160e */
[----:B------:R-:W-:Y:S02]  /*01a0*/  LEA.HI.SX32 R14, R14, R15, 0x1a ;  /* 0x0000000f0e0e7211 */ /* 0x000fe400078fd2ff */
[----:B------:R-:W-:Y:S02]  /*01b0*/  ISETP.GE.AND P0, PT, R3, 0x8ca00, PT ;  /* 0x0008ca000300780c */ /* 0x000fe40003f06270 */
[----:B-1----:R-:W-:Y:S01]  /*01c0*/  CS2R R12, SRZ ;  /* 0x00000000000c7805 */ /* 0x002fe2000001ff00 */
[----:B------:R-:W-:Y:S01]  /*01d0*/  IMAD R3, R14, -0xa0, R3 ;  /* 0xffffff600e037824 */ /* 0x000fe200078e0203 */
[----:B------:R-:W-:Y:S02]  /*01e0*/  CS2R R14, SRZ ;  /* 0x00000000000e7805 */ /* 0x000fe4000001ff00 */
[----:B------:R-:W-:Y:S02]  /*01f0*/  CS2R R16, SRZ ;  /* 0x0000000000107805 */ /* 0x000fe4000001ff00 */
[----:B------:R-:W-:Y:S01]  /*0200*/  CS2R R18, SRZ ;  /* 0x0000000000127805 */ /* 0x000fe2000001ff00 */
[----:B------:R-:W-:Y:S01]  /*0210*/  IMAD.WIDE R24, R3, 0x4, R20 ;  /* 0x0000000403187825 */ /* 0x000fe200078e0214 */
[----:B------:R-:W-:-:S02]  /*0220*/  CS2R R20, SRZ ;  /* 0x0000000000147805 */ /* 0x000fc4000001ff00 */
[----:B------:R-:W-:Y:S02]  /*0230*/  CS2R R22, SRZ ;  /* 0x0000000000167805 */ /* 0x000fe4000001ff00 */
[----:B------:R1:W3:Y:S04]  /*0240*/  @!P0 LDG.E.EL.128 R16, desc[UR4][R24.64] ;  /* 0x0000000418108981 */ /* 0x0002e8000c2e1d00 */
[----:B------:R-:W3:Y:S01]  /*0250*/  @!P0 LDG.E.128 R20, desc[UR4][R28.64+0x800] ;  /* 0x000800041c148981 */ /* 0x000ee2000c1e1d00 */
[----:B-1----:R-:W-:Y:S01]  /*0260*/  CS2R R24, SRZ ;  /* 0x0000000000187805 */ /* 0x002fe2000001ff00 */
[----:B--2---:R-:W-:Y:S01]  /*0270*/  FADD R4, -R4, R8 ;  /* 0x0000000804047221 */ /* 0x004fe20000000100 */
[----:B------:R-:W-:Y:S01]  /*0280*/  FADD R5, -R5, R9 ;  /* 0x0000000905057221 */ /* 0x000fe20000000100 */
[----:B-----5:R-:W-:-:S05]  /*0290*/  IMAD.WIDE R8, R2, 0x4, R26 ;  /* 0x0000000402087825 */ /* 0x020fca00078e021a */
[----:B------:R1:W2:Y:S02]  /*02a0*/  @!P1 LDG.E.EL.128 R12, desc[UR4][R8.64] ;  /* 0x00000004080c9981 */ /* 0x0002a4000c2e1d00 */
[----:B-1----:R-:W-:Y:S01]  /*02b0*/  IMAD.WIDE R8, R3, 0x4, R26 ;  /* 0x0000000403087825 */ /* 0x002fe200078e021a */
[----:B------:R-:W-:-:S06]  /*02c0*/  CS2R R26, SRZ ;  /* 0x00000000001a7805 */ /* 0x000fcc000001ff00 */
[----:B------:R-:W4:Y:S01]  /*02d0*/  @!P0 LDG.E.EL.128 R24, desc[UR4][R8.64] ;  /* 0x0000000408188981 */ /* 0x000f22000c2e1d00 */
[----:B------:R-:W-:Y:S01]  /*02e0*/  FADD R6, -R6, R10 ;  /* 0x0000000a06067221 */ /* 0x000fe20000000100 */
[----:B---3--:R-:W-:Y:S01]  /*02f0*/  FADD R17, -R17, R21 ;  /* 0x0000001511117221 */ /* 0x008fe20000000100 */
[----:B------:R-:W-:Y:S01]  /*0300*/  HFMA2.MMA R21, -RZ, RZ, 1.625, 0 ;  /* 0x3e800000ff157435 */ /* 0x000fe200000001ff */
[----:B------:R-:W-:Y:S01]  /*0310*/  FADD R28, -R19, R23 ;  /* 0x00000017131c7221 */ /* 0x000fe20000000100 */
[----:B------:R-:W-:Y:S01]  /*0320*/  FADD R7, -R7, R11 ;  /* 0x0000000b07077221 */ /* 0x000fe20000000100 */
[----:B------:R-:W-:Y:S01]  /*0330*/  FADD R16, -R16, R20 ;  /* 0x0000001410107221 */ /* 0x000fe20000000100 */
[----:B------:R-:W-:Y:S01]  /*0340*/  FADD R18, -R18, R22 ;  /* 0x0000001612127221 */ /* 0x000fe20000000100 */
[----:B--2---:R-:W-:Y:S01]  /*0350*/  FADD R10, R12, 0.0010000000474974513054 ;  /* 0x3a83126f0c0a7421 */ /* 0x004fe20000000000 */
[----:B------:R-:W-:-:S05]  /*0360*/  FADD R12, R13, 0.0010000000474974513054 ;  /* 0x3a83126f0d0c7421 */ /* 0x000fca0000000000 */
[----:B------:R-:W1:Y:S01]  /*0370*/  MUFU.SQRT R10, R10 ;  /* 0x0000000a000a7308 */ /* 0x000e620000002000 */
[----:B------:R-:W-:Y:S01]  /*0380*/  FADD R13, R14, 0.0010000000474974513054 ;  /* 0x3a83126f0e0d7421 */ /* 0x000fe20000000000 */
[----:B------:R-:W-:-:S06]  /*0390*/  FADD R14, R15, 0.0010000000474974513054 ;  /* 0x3a83126f0f0e7421 */ /* 0x000fcc0000000000 */
[----:B------:R-:W2:Y:S08]  /*03a0*/  MUFU.SQRT R12, R12 ;  /* 0x0000000c000c7308 */ /* 0x000eb00000002000 */
[----:B------:R-:W3:Y:S01]  /*03b0*/  MUFU.SQRT R13, R13 ;  /* 0x0000000d000d7308 */ /* 0x000ee20000002000 */
[C---:B-1----:R-:W-:Y:S01]  /*03c0*/  FSETP.GT.AND P4, PT, R10.reuse, 8.50705917302346158658e+37, PT ;  /* 0x7e8000000a00780b */ /* 0x042fe20003f84000 */
[----:B----4-:R-:W-:Y:S01]  /*03d0*/  FADD R25, R25, 0.0010000000474974513054 ;  /* 0x3a83126f19197421 */ /* 0x010fe20000000000 */
[----:B------:R-:W-:-:S05]  /*03e0*/  FSETP.GEU.AND P2, PT, R10, 1.175494350822287508e-38, PT ;  /* 0x008000000a00780b */ /* 0x000fca0003f4e000 */
[----:B------:R-:W1:Y:S01]  /*03f0*/  MUFU.SQRT R14, R14 ;  /* 0x0000000e000e7308 */ /* 0x000e620000002000 */
[----:B--2---:R-:W-:Y:S01]  /*0400*/  FSETP.GT.AND P5, PT, R12, 8.50705917302346158658e+37, PT ;  /* 0x7e8000000c00780b */ /* 0x004fe20003fa4000 */
[----:B------:R-:W-:Y:S01]  /*0410*/  FADD R24, R24, 0.0010000000474974513054 ;  /* 0x3a83126f18187421 */ /* 0x000fe20000000000 */
[----:B------:R-:W-:Y:S01]  /*0420*/  FADD R26, R26, 0.0010000000474974513054 ;  /* 0x3a83126f1a1a7421 */ /* 0x000fe20000000000 */
[----:B------:R-:W-:Y:S02]  /*0430*/  FSEL R19, R21, 1, P4 ;  /* 0x3f80000015137808 */ /* 0x000fe40002000000 */
[----:B---3--:R-:W-:Y:S02]  /*0440*/  FSETP.GT.AND P3, PT, R13, 8.50705917302346158658e+37, PT ;  /* 0x7e8000000d00780b */ /* 0x008fe40003f64000 */
[----:B------:R-:W2:Y:S01]  /*0450*/  MUFU.SQRT R8, R25 ;  /* 0x0000001900087308 */ /* 0x000ea20000002000 */
[----:B------:R-:W-:Y:S01]  /*0460*/  @P4 FMUL R10, R10, 0.25 ;  /* 0x3e8000000a0a4820 */ /* 0x000fe20000400000 */
[----:B------:R-:W-:-:S06]  /*0470*/  FSETP.GEU.AND P4, PT, R12, 1.175494350822287508e-38, PT ;  /* 0x008000000c00780b */ /* 0x000fcc0003f8e000 */
[----:B------:R-:W3:Y:S01]  /*0480*/  MUFU.SQRT R15, R24 ;  /* 0x00000018000f7308 */ /* 0x000ee20000002000 */
[----:B-1----:R-:W-:Y:S01]  /*0490*/  FSETP.GT.AND P6, PT, R14, 8.50705917302346158658e+37, PT ;  /* 0x7e8000000e00780b */ /* 0x002fe20003fc4000 */
[----:B------:R-:W-:Y:S01]  /*04a0*/  @!P2 FMUL R10, R10, 16777216 ;  /* 0x4b8000000a0aa820 */ /* 0x000fe20000400000 */
[----:B------:R-:W-:-:S05]  /*04b0*/  @P5 FMUL R12, R12, 0.25 ;  /* 0x3e8000000c0c5820 */ /* 0x000fca0000400000 */
[----:B------:R-:W1:Y:S01]  /*04c0*/  MUFU.SQRT R11, R26 ;  /* 0x0000001a000b7308 */ /* 0x000e620000002000 */
[----:B------:R-:W-:Y:S01]  /*04d0*/  FSEL R9, R21, 1, P5 ;  /* 0x3f80000015097808 */ /* 0x000fe20002800000 */
[----:B------:R-:W-:Y:S01]  /*04e0*/  FADD R27, R27, 0.0010000000474974513054 ;  /* 0x3a83126f1b1b7421 */ /* 0x000fe20000000000 */
[C---:B------:R-:W-:Y:S01]  /*04f0*/  FSETP.GEU.AND P5, PT, R13.reuse, 1.175494350822287508e-38, PT ;  /* 0x008000000d00780b */ /* 0x040fe20003fae000 */
[----:B------:R-:W-:Y:S01]  /*0500*/  @P3 FMUL R13, R13, 0.25 ;  /* 0x3e8000000d0d3820 */ /* 0x000fe20000400000 */
[----:B------:R-:W-:Y:S02]  /*0510*/  FSEL R20, R21, 1, P3 ;  /* 0x3f80000015147808 */ /* 0x000fe40001800000 */
[----:B------:R-:W-:Y:S01]  /*0520*/  FSETP.GEU.AND P3, PT, R14, 1.175494350822287508e-38, PT ;  /* 0x008000000e00780b */ /* 0x000fe20003f6e000 */
[----:B------:R-:W4:Y:S01]  /*0530*/  MUFU.RCP R10, R10 ;  /* 0x0000000a000a7308 */ /* 0x000f220000001000 */
[----:B------:R-:W-:Y:S01]  /*0540*/  @!P4 FMUL R12, R12, 16777216 ;  /* 0x4b8000000c0cc820 */ /* 0x000fe20000400000 */
[----:B------:R-:W-:Y:S01]  /*0550*/  @!P4 FMUL R9, R9, 16777216 ;  /* 0x4b8000000909c820 */ /* 0x000fe20000400000 */
[----:B--2---:R-:W-:Y:S01]  /*0560*/  FSETP.GT.AND P4, PT, R8, 8.50705917302346158658e+37, PT ;  /* 0x7e8000000800780b */ /* 0x004fe20003f84000 */
[----:B------:R-:W-:Y:S01]  /*0570*/  @!P2 FMUL R19, R19, 16777216 ;  /* 0x4b8000001313a820 */ /* 0x000fe20000400000 */
[----:B---3--:R-:W-:-:S03]  /*0580*/  FSETP.GT.AND P2, PT, R15, 8.50705917302346158658e+37, PT ;  /* 0x7e8000000f00780b */ /* 0x008fc60003f44000 */
[----:B------:R4:W2:Y:S01]  /*0590*/  MUFU.SQRT R22, R27 ;  /* 0x0000001b00167308 */ /* 0x0008a20000002000 */
[----:B------:R-:W-:Y:S01]  /*05a0*/  @P6 FMUL R14, R14, 0.25 ;  /* 0x3e8000000e0e6820 */ /* 0x000fe20000400000 */
[----:B------:R-:W-:Y:S02]  /*05b0*/  FSEL R23, R21, 1, P6 ;  /* 0x3f80000015177808 */ /* 0x000fe40003000000 */
[----:B-1----:R-:W-:Y:S01]  /*05c0*/  FSETP.GT.AND P6, PT, R11, 8.50705917302346158658e+37, PT ;  /* 0x7e8000000b00780b */ /* 0x002fe20003fc4000 */
[----:B------:R-:W-:Y:S02]  /*05d0*/  @!P3 FMUL R14, R14, 16777216 ;  /* 0x4b8000000e0eb820 */ /* 0x000fe40000400000 */
[----:B------:R-:W-:Y:S01]  /*05e0*/  @!P3 FMUL R23, R23, 16777216 ;  /* 0x4b8000001717b820 */ /* 0x000fe20000400000 */
[----:B------:R-:W-:Y:S01]  /*05f0*/  FSETP.GEU.AND P3, PT, R8, 1.175494350822287508e-38, PT ;  /* 0x008000000800780b */ /* 0x000fe20003f6e000 */
[----:B------:R-:W-:Y:S01]  /*0600*/  @!P5 FMUL R13, R13, 16777216 ;  /* 0x4b8000000d0dd820 */ /* 0x000fe20000400000 */
[----:B------:R-:W-:Y:S01]  /*0610*/  @!P5 FMUL R20, R20, 16777216 ;  /* 0x4b8000001414d820 */ /* 0x000fe20000400000 */
[----:B------:R-:W-:Y:S01]  /*0620*/  @P4 FMUL R8, R8, 0.25 ;  /* 0x3e80000008084820 */ /* 0x000fe20000400000 */
[----:B------:R-:W-:Y:S01]  /*0630*/  FSEL R26, R21, 1, P4 ;  /* 0x3f800000151a7808 */ /* 0x000fe20002000000 */
[----:B----4-:R-:W-:Y:S01]  /*0640*/  FMUL R27, R10, R19 ;  /* 0x000000130a1b7220 */ /* 0x010fe20000400000 */
[C---:B------:R-:W-:Y:S01]  /*0650*/  FSETP.GEU.AND P5, PT, R15.reuse, 1.175494350822287508e-38, PT ;  /* 0x008000000f00780b */ /* 0x040fe20003fae000 */
[----:B------:R-:W-:Y:S01]  /*0660*/  @P2 FMUL R15, R15, 0.25 ;  /* 0x3e8000000f0f2820 */ /* 0x000fe20000400000 */
[----:B--2---:R-:W-:Y:S01]  /*0670*/  FSETP.GT.AND P4, PT, R22, 8.50705917302346158658e+37, PT ;  /* 0x7e8000001600780b */ /* 0x004fe20003f84000 */
[----:B------:R-:W1:Y:S01]  /*0680*/  MUFU.RCP R14, R14 ;  /* 0x0000000e000e7308 */ /* 0x000e620000001000 */
[----:B------:R-:W-:-:S02]  /*0690*/  FSEL R19, R21, 1, P2 ;  /* 0x3f80000015137808 */ /* 0x000fc40001000000 */
[C---:B------:R-:W-:Y:S01]  /*06a0*/  FSETP.GEU.AND P2, PT, R11.reuse, 1.175494350822287508e-38, PT ;  /* 0x008000000b00780b */ /* 0x040fe20003f4e000 */
[----:B------:R-:W-:Y:S01]  /*06b0*/  @P6 FMUL R11, R11, 0.25 ;  /* 0x3e8000000b0b6820 */ /* 0x000fe20000400000 */
[----:B------:R-:W-:Y:S02]  /*06c0*/  FSEL R25, R21, 1, P6 ;  /* 0x3f80000015197808 */ /* 0x000fe40003000000 */
[C---:B------:R-:W-:Y:S01]  /*06d0*/  FSETP.GEU.AND P6, PT, R22.reuse, 1.175494350822287508e-38, PT ;  /* 0x008000001600780b */ /* 0x040fe20003fce000 */
[----:B------:R-:W2:Y:S04]  /*06e0*/  MUFU.RCP R13, R13 ;  /* 0x0000000d000d7308 */ /* 0x000ea80000001000 */
[----:B------:R-:W-:-:S04]  /*06f0*/  @P4 FMUL R22, R22, 0.25 ;  /* 0x3e80000016164820 */ /* 0x000fc80000400000 */
[----:B------:R-:W3:Y:S01]  /*0700*/  MUFU.RCP R24, R12 ;  /* 0x0000000c00187308 */ /* 0x000ee20000001000 */
[----:B-1----:R-:W-:-:S03]  /*0710*/  FMUL R23, R14, R23 ;  /* 0x000000170e177220 */ /* 0x002fc60000400000 */
[----:B------:R-:W-:Y:S01]  /*0720*/  @!P6 FMUL R22, R22, 16777216 ;  /* 0x4b8000001616e820 */ /* 0x000fe20000400000 */
[----:B------:R-:W-:Y:S01]  /*0730*/  @!P3 FMUL R8, R8, 16777216 ;  /* 0x4b8000000808b820 */ /* 0x000fe20000400000 */
[----:B--2---:R-:W-:Y:S02]  /*0740*/  FMUL R13, R13, R20 ;  /* 0x000000140d0d7220 */ /* 0x004fe40000400000 */
[----:B------:R1:W-:Y:S01]  /*0750*/  MUFU.RCP R12, R22 ;  /* 0x00000016000c7308 */ /* 0x0003e20000001000 */
[----:B------:R-:W-:Y:S01]  /*0760*/  FMUL R20, R23, R7 ;  /* 0x0000000717147220 */ /* 0x000fe20000400000 */
[----:B------:R-:W-:Y:S01]  /*0770*/  @!P2 FMUL R11, R11, 16777216 ;  /* 0x4b8000000b0ba820 */ /* 0x000fe20000400000 */
[----:B------:R-:W-:Y:S01]  /*0780*/  @!P5 FMUL R15, R15, 16777216 ;  /* 0x4b8000000f0fd820 */ /* 0x000fe20000400000 */
[----:B-1----:R-:W1:Y:S04]  /*0790*/  LDC.64 R22, c[0x0][0x228] ;  /* 0x00008a00ff167b82 */ /* 0x002e680000000a00 */
[----:B------:R2:W-:Y:S01]  /*07a0*/  MUFU.RCP R29, R8 ;  /* 0x00000008001d7308 */ /* 0x0005e20000001000 */
[----:B---3--:R-:W-:Y:S01]  /*07b0*/  FMUL R24, R24, R9 ;  /* 0x0000000918187220 */ /* 0x008fe20000400000 */
[----:B------:R-:W-:-:S02]  /*07c0*/  FMUL R13, R13, R6 ;  /* 0x000000060d0d7220 */ /* 0x000fc40000400000 */
[----:B--2---:R-:W2:Y:S04]  /*07d0*/  LDC.64 R8, c[0x0][0x230] ;  /* 0x00008c00ff087b82 */ /* 0x004ea80000000a00 */
[----:B------:R-:W3:Y:S08]  /*07e0*/  MUFU.RCP R6, R11 ;  /* 0x0000000b00067308 */ /* 0x000ef00000001000 */
[----:B------:R-:W4:Y:S01]  /*07f0*/  MUFU.RCP R10, R15 ;  /* 0x0000000f000a7308 */ /* 0x000f220000001000 */
[----:B------:R-:W-:Y:S01]  /*0800*/  @!P2 FMUL R25, R25, 16777216 ;  /* 0x4b8000001919a820 */ /* 0x000fe20000400000 */
[----:B------:R-:W-:Y:S01]  /*0810*/  @!P5 FMUL R19, R19, 16777216 ;  /* 0x4b8000001313d820 */ /* 0x000fe20000400000 */
[----:B------:R-:W-:Y:S01]  /*0820*/  FMUL R24, R24, R5 ;  /* 0x0000000518187220 */ /* 0x000fe20000400000 */
[----:B------:R-:W-:Y:S01]  /*0830*/  FMUL R27, R27, R4 ;  /* 0x000000041b1b7220 */ /* 0x000fe20000400000 */
[----:B------:R-:W-:Y:S01]  /*0840*/  CS2R R4, SRZ ;  /* 0x0000000000047805 */ /* 0x000fe2000001ff00 */
[----:B---3--:R-:W-:Y:S01]  /*0850*/  FMUL R25, R6, R25 ;  /* 0x0000001906197220 */ /* 0x008fe20000400000 */
[----:B------:R-:W-:Y:S01]  /*0860*/  CS2R R6, SRZ ;  /* 0x0000000000067805 */ /* 0x000fe2000001ff00 */
[----:B----4-:R-:W-:Y:S01]  /*0870*/  FMUL R19, R10, R19 ;  /* 0x000000130a137220 */ /* 0x010fe20000400000 */
[----:B-1----:R-:W-:-:S04]  /*0880*/  IMAD.WIDE R10, R2, 0x4, R22 ;  /* 0x00000004020a7825 */ /* 0x002fc800078e0216 */
[----:B------:R-:W-:Y:S01]  /*0890*/  IMAD.WIDE R22, R3, 0x4, R22 ;  /* 0x0000000403167825 */ /* 0x000fe200078e0216 */
[----:B------:R1:W3:Y:S03]  /*08a0*/  @!P1 LDG.E.EL.128 R4, desc[UR4][R10.64] ;  /* 0x000000040a049981 */ /* 0x0002e6000c2e1d00 */
[----:B--2---:R-:W-:-:S04]  /*08b0*/  IMAD.WIDE R14, R2, 0x4, R8 ;  /* 0x00000004020e7825 */ /* 0x004fc800078e0208 */
[----:B------:R-:W-:Y:S01]  /*08c0*/  IMAD.WIDE R2, R3, 0x4, R8 ;  /* 0x0000000403027825 */ /* 0x000fe200078e0208 */
[----:B------:R-:W-:Y:S02]  /*08d0*/  CS2R R8, SRZ ;  /* 0x0000000000087805 */ /* 0x000fe4000001ff00 */
[----:B-1----:R-:W-:-:S06]  /*08e0*/  CS2R R10, SRZ ;  /* 0x00000000000a7805 */ /* 0x002fcc000001ff00 */
[----:B------:R1:W3:Y:S01]  /*08f0*/  @!P1 LDG.E.EL.128 R8, desc[UR4][R14.64] ;  /* 0x000000040e089981 */ /* 0x0002e2000c2e1d00 */
[----:B------:R-:W-:-:S05]  /*0900*/  FSEL R21, R21, 1, P4 ;  /* 0x3f80000015157808 */ /* 0x000fca0002000000 */
[----:B------:R-:W-:-:S04]  /*0910*/  @!P6 FMUL R21, R21, 16777216 ;  /* 0x4b8000001515e820 */ /* 0x000fc80000400000 */
[----:B------:R-:W-:Y:S01]  /*0920*/  FMUL R21, R12, R21 ;  /* 0x000000150c157220 */ /* 0x000fe20000400000 */
[----:B-1----:R-:W-:-:S03]  /*0930*/  CS2R R14, SRZ ;  /* 0x00000000000e7805 */ /* 0x002fc6000001ff00 */
[----:B------:R-:W-:Y:S01]  /*0940*/  FMUL R28, R21, R28 ;  /* 0x0000001c151c7220 */ /* 0x000fe20000400000 */
[----:B---3--:R-:W-:Y:S01]  /*0950*/  FFMA R6, R13, R6, R10 ;  /* 0x000000060d067223 */ /* 0x008fe2000000000a */
[----:B------:R-:W-:Y:S01]  /*0960*/  CS2R R12, SRZ ;  /* 0x00000000000c7805 */ /* 0x000fe2000001ff00 */
[----:B------:R-:W-:Y:S01]  /*0970*/  FFMA R7, R20, R7, R11 ;  /* 0x0000000714077223 */ /* 0x000fe2000000000b */
[----:B------:R-:W-:Y:S01]  /*0980*/  CS2R R20, SRZ ;  /* 0x0000000000147805 */ /* 0x000fe2000001ff00 */
[----:B------:R-:W1:Y:S03]  /*0990*/  LDC.64 R10, c[0x0][0x238] ;  /* 0x00008e00ff0a7b82 */ /* 0x000e660000000a00 */
[----:B------:R2:W3:Y:S02]  /*09a0*/  @!P0 LDG.E.EL.128 R12, desc[UR4][R22.64] ;  /* 0x00000004160c8981 */ /* 0x0004e4000c2e1d00 */
[----:B--2---:R-:W-:-:S06]  /*09b0*/  CS2R R22, SRZ ;  /* 0x0000000000167805 */ /* 0x004fcc000001ff00 */
[----:B------:R-:W3:Y:S01]  /*09c0*/  @!P0 LDG.E.EL.128 R20, desc[UR4][R2.64] ;  /* 0x0000000402148981 */ /* 0x000ee2000c2e1d00 */
[----:B------:R-:W-:Y:S01]  /*09d0*/  @!P3 FMUL R26, R26, 16777216 ;  /* 0x4b8000001a1ab820 */ /* 0x000fe20000400000 */
[----:B------:R-:W-:Y:S01]  /*09e0*/  FFMA R5, R24, R5, R9 ;  /* 0x0000000518057223 */ /* 0x000fe20000000009 */
[----:B------:R-:W-:Y:S02]  /*09f0*/  FFMA R4, R27, R4, R8 ;  /* 0x000000041b047223 */ /* 0x000fe40000000008 */
[----:B------:R-:W-:Y:S01]  /*0a00*/  FMUL R26, R29, R26 ;  /* 0x0000001a1d1a7220 */ /* 0x000fe20000400000 */
[----:B------:R-:W-:Y:S01]  /*0a10*/  FSETP.GEU.AND P2, PT, R7, RZ, PT ;  /* 0x000000ff0700720b */ /* 0x000fe20003f4e000 */
[----:B------:R-:W-:Y:S01]  /*0a20*/  FMUL R25, R25, R18 ;  /* 0x0000001219197220 */ /* 0x000fe20000400000 */
[----:B------:R-:W-:Y:S01]  /*0a30*/  FSETP.GEU.AND P3, PT, R6, RZ, PT ;  /* 0x000000ff0600720b */ /* 0x000fe20003f6e000 */
[----:B------:R-:W-:Y:S01]  /*0a40*/  FMUL R26, R26, R17 ;  /* 0x000000111a1a7220 */ /* 0x000fe20000400000 */
[----:B------:R-:W-:Y:S01]  /*0a50*/  FSETP.GEU.AND P4, PT, R5, RZ, PT ;  /* 0x000000ff0500720b */ /* 0x000fe20003f8e000 */
[----:B------:R-:W-:Y:S01]  /*0a60*/  FMUL R19, R19, R16 ;  /* 0x0000001013137220 */ /* 0x000fe20000400000 */
[----:B------:R-:W-:Y:S01]  /*0a70*/  FSETP.GEU.AND P5, PT, R4, RZ, PT ;  /* 0x000000ff0400720b */ /* 0x000fe20003fae000 */
[----:B-1----:R-:W-:Y:S01]  /*0a80*/  IMAD.WIDE R10, R0, 0x4, R10 ;  /* 0x00000004000a7825 */ /* 0x002fe200078e020a */
[----:B------:R-:W-:-:S02]  /*0a90*/  SEL R7, R7, RZ, P2 ;  /* 0x000000ff07077207 */ /* 0x000fc40001000000 */
[----:B------:R-:W-:Y:S02]  /*0aa0*/  SEL R6, R6, RZ, P3 ;  /* 0x000000ff06067207 */ /* 0x000fe40001800000 */
[----:B------:R-:W-:Y:S02]  /*0ab0*/  SEL R5, R5, RZ, P4 ;  /* 0x000000ff05057207 */ /* 0x000fe40002000000 */
[----:B------:R-:W-:-:S05]  /*0ac0*/  SEL R4, R4, RZ, P5 ;  /* 0x000000ff04047207 */ /* 0x000fca0002800000 */
[----:B------:R1:W-:Y:S01]  /*0ad0*/  @!P1 STG.E.128 desc[UR4][R10.64], R4 ;  /* 0x000000040a009986 */ /* 0x0003e2000c101d04 */
[----:B---3--:R-:W-:Y:S01]  /*0ae0*/  FFMA R15, R28, R15, R23 ;  /* 0x0000000f1c0f7223 */ /* 0x008fe20000000017 */
[----:B------:R-:W-:Y:S01]  /*0af0*/  FFMA R14, R25, R14, R22 ;  /* 0x0000000e190e7223 */ /* 0x000fe20000000016 */
[----:B------:R-:W-:Y:S01]  /*0b00*/  FFMA R13, R26, R13, R21 ;  /* 0x0000000d1a0d7223 */ /* 0x000fe20000000015 */
[----:B------:R-:W-:Y:S02]  /*0b10*/  FFMA R12, R19, R12, R20 ;  /* 0x0000000c130c7223 */ /* 0x000fe40000000014 */
[----:B------:R-:W-:Y:S02]  /*0b20*/  FSETP.GEU.AND P1, PT, R15, RZ, PT ;  /* 0x000000ff0f00720b */ /* 0x000fe40003f2e000 */
[----:B------:R-:W-:Y:S02]  /*0b30*/  FSETP.GEU.AND P2, PT, R14, RZ, PT ;  /* 0x000000ff0e00720b */ /* 0x000fe40003f4e000 */
[----:B------:R-:W-:-:S02]  /*0b40*/  FSETP.GEU.AND P3, PT, R13, RZ, PT ;  /* 0x000000ff0d00720b */ /* 0x000fc40003f6e000 */
[----:B------:R-:W-:Y:S02]  /*0b50*/  FSETP.GEU.AND P4, PT, R12, RZ, PT ;  /* 0x000000ff0c00720b */ /* 0x000fe40003f8e000 */
[----:B------:R-:W-:Y:S02]  /*0b60*/  SEL R15, R15, RZ, P1 ;  /* 0x000000ff0f0f7207 */ /* 0x000fe40000800000 */
[----:B------:R-:W-:Y:S02]  /*0b70*/  SEL R14, R14, RZ, P2 ;  /* 0x000000ff0e0e7207 */ /* 0x000fe40001000000 */
[----:B------:R-:W-:Y:S02]  /*0b80*/  SEL R13, R13, RZ, P3 ;  /* 0x000000ff0d0d7207 */ /* 0x000fe40001800000 */
[----:B------:R-:W-:Y:S01]  /*0b90*/  SEL R12, R12, RZ, P4 ;  /* 0x000000ff0c0c7207 */ /* 0x000fe20002000000 */
[----:B-1----:R-:W-:Y:S06]  /*0ba0*/  @P0 EXIT ;  /* 0x000000000000094d */ /* 0x002fec0003800000 */
[----:B------:R-:W-:Y:S01]  /*0bb0*/  STG.E.128 desc[UR4][R10.64+0x800], R12 ;  /* 0x0008000c0a007986 */ /* 0x000fe2000c101d04 */
[----:B------:R-:W-:Y:S05]  /*0bc0*/  EXIT ;  /* 0x000000000000794d */ /* 0x000fea0003800000 */
.L_x_0:
[----:B------:R-:W-:-:S00]  /*0bd0*/  BRA `(.L_x_0) ;  /* 0xfffffffc00fc7947 */ /* 0x000fc0000383ffff */
[----:B------:R-:W-:-:S00]  /*0be0*/  NOP ;  /* 0x0000000000007918 */ /* 0x000fc00000000000 */
        /* <DEDUP_REMOVED lines=9> */
.L_x_1:


//--------------------- .nv.global.init           --------------------------
	.section	.nv.global.init,"aw",@progbits
.nv.global.init:
	.type		_$_str,@object
	.size		_$_str,(_$_str_$_2 - _$_str)
_$_str:
        /*0000*/ 	.byte	0x5f, 0x5f, 0x43, 0x55, 0x44, 0x41, 0x5f, 0x46, 0x54, 0x5a, 0x00
	.type		_$_str_$_2,@object
	.size		_$_str_$_2,(.L_1 - _$_str_$_2)
_$_str_$_2:
        /*000b*/ 	.byte	0x5f, 0x5f, 0x43, 0x55, 0x44, 0x41, 0x5f, 0x50, 0x52, 0x45, 0x43, 0x5f, 0x53, 0x51, 0x52, 0x54
        /*001b*/ 	.byte	0x00
.L_1:


//--------------------- .nv.constant0.triton_poi_fused__native_batch_norm_legit_no_training_relu_39 --------------------------
	.section	.nv.constant0.triton_poi_fused__native_batch_norm_legit_no_training_relu_39,"a",@progbits
	.sectionflags	@""
	.align	4
.nv.constant0.triton_poi_fused__native_batch_norm_legit_no_training_relu_39:
	.zero		580
